//
// Generated by NVIDIA NVVM Compiler
//
// Compiler Build ID: CL-36424714
// Cuda compilation tools, release 13.0, V13.0.88
// Based on NVVM 20.0.0
//

.version 9.0
.target sm_100
.address_size 64

	// .globl	_Z6vecAddPfS_S_m

.visible .entry _Z6vecAddPfS_S_m(
	.param .u64 .ptr .align 1 _Z6vecAddPfS_S_m_param_0,
	.param .u64 .ptr .align 1 _Z6vecAddPfS_S_m_param_1,
	.param .u64 .ptr .align 1 _Z6vecAddPfS_S_m_param_2,
	.param .u64 _Z6vecAddPfS_S_m_param_3
)
{
	.reg .pred 	%p<3>;
	.reg .b32 	%r<2>;
	.reg .b32 	%f<9>;
	.reg .b64 	%rd<24>;

	ld.param.u64 	%rd13, [_Z6vecAddPfS_S_m_param_0];
	ld.param.u64 	%rd14, [_Z6vecAddPfS_S_m_param_1];
	ld.param.u64 	%rd15, [_Z6vecAddPfS_S_m_param_2];
	cvta.to.global.u64 	%rd16, %rd15;
	cvta.to.global.u64 	%rd17, %rd14;
	cvta.to.global.u64 	%rd18, %rd13;
	mov.u32 	%r1, %tid.x;
	cvt.u64.u32 	%rd23, %r1;
	mul.wide.u32 	%rd19, %r1, 4;
	add.s64 	%rd22, %rd17, %rd19;
	add.s64 	%rd21, %rd16, %rd19;
	add.s64 	%rd20, %rd18, %rd19;
$L__BB0_1:
	ld.global.f32 	%f1, [%rd20];
	cvt.rn.f32.u64 	%f5, %rd23;
	setp.leu.f32 	%p1, %f1, %f5;
	@%p1 bra 	$L__BB0_3;
	ld.global.f32 	%f7, [%rd22];
	sub.f32 	%f8, %f1, %f7;
	bra.uni 	$L__BB0_4;
$L__BB0_3:
	ld.global.f32 	%f6, [%rd22];
	add.f32 	%f8, %f1, %f6;
$L__BB0_4:
	st.global.f32 	[%rd21], %f8;
	add.s64 	%rd9, %rd23, 1;
	add.s64 	%rd22, %rd22, 4;
	add.s64 	%rd21, %rd21, 4;
	add.s64 	%rd20, %rd20, 4;
	setp.lt.u64 	%p2, %rd23, 5;
	mov.u64 	%rd23, %rd9;
	@%p2 bra 	$L__BB0_1;
	ret;

}


// ===== COMPILED SASS (sm_100) =====

	.target	sm_100

	.elftype	@"ET_EXEC"


//--------------------- .note.nv.tkinfo           --------------------------
	.section	.note.nv.tkinfo,"",@"SHT_NOTE"
	.sectionflags	@"SHF_NOTE_NV_TKINFO"
	.tkinfo
        /*0018*/ 	.word	0x00000002
        /*0030*/ 	.string	""
        /*0030*/ 	.string	"ptxas"
        /*0030*/ 	.string	"Cuda compilation tools, release 13.0, V13.0.88"
        /*0030*/ 	.string	"Build cuda_13.0.r13.0/compiler.36424714_0"
        /*0030*/ 	.string	"-arch sm_100 -m 64 "



//--------------------- .note.nv.cuinfo           --------------------------
	.section	.note.nv.cuinfo,"",@"SHT_NOTE"
	.sectionflags	@"SHF_NOTE_NV_CUINFO"
        /*0018*/ 	.short	0x0002
        /*001a*/ 	.short	0x0064
        /*001c*/ 	.short	0x0082
	.zero		2


//--------------------- .nv.info                  --------------------------
	.section	.nv.info,"",@"SHT_CUDA_INFO"
	.align	4


	//----- nvinfo : EIATTR_REGCOUNT
	.align		4
        /*0000*/ 	.byte	0x04, 0x2f
        /*0002*/ 	.short	(.L_1 - .L_0)
	.align		4
.L_0:
        /*0004*/ 	.word	index@(_Z6vecAddPfS_S_m)
        /*0008*/ 	.word	0x00000014


	//----- nvinfo : EIATTR_FRAME_SIZE
	.align		4
.L_1:
        /*000c*/ 	.byte	0x04, 0x11
        /*000e*/ 	.short	(.L_3 - .L_2)
	.align		4
.L_2:
        /*0010*/ 	.word	index@(_Z6vecAddPfS_S_m)
        /*0014*/ 	.word	0x00000000


	//----- nvinfo : EIATTR_MIN_STACK_SIZE
	.align		4
.L_3:
        /*0018*/ 	.byte	0x04, 0x12
        /*001a*/ 	.short	(.L_5 - .L_4)
	.align		4
.L_4:
        /*001c*/ 	.word	index@(_Z6vecAddPfS_S_m)
        /*0020*/ 	.word	0x00000000
.L_5:


//--------------------- .nv.compat                --------------------------
	.section	.nv.compat,"",@"SHT_CUDA_COMPAT_INFO"
	.align	4
        /*0000*/ 	.byte	0x02, 0x09, 0x00, 0x00, 0x02, 0x02, 0x01, 0x00, 0x02, 0x05, 0x05, 0x00, 0x03, 0x07, 0x01, 0x01
        /*0010*/ 	.byte	0x02, 0x03, 0x00, 0x00, 0x02, 0x06, 0x01, 0x00, 0x04, 0x0b, 0x08, 0x00, 0x09, 0x00, 0x00, 0x00
        /*0020*/ 	.byte	0x00, 0x00, 0x00, 0x00


//--------------------- .nv.info._Z6vecAddPfS_S_m --------------------------
	.section	.nv.info._Z6vecAddPfS_S_m,"",@"SHT_CUDA_INFO"
	.sectionflags	@""
	.align	4


	//----- nvinfo : EIATTR_CUDA_API_VERSION
	.align		4
        /*0000*/ 	.byte	0x04, 0x37
        /*0002*/ 	.short	(.L_7 - .L_6)
.L_6:
        /*0004*/ 	.word	0x00000082


	//----- nvinfo : EIATTR_KPARAM_INFO
	.align		4
.L_7:
        /*0008*/ 	.byte	0x04, 0x17
        /*000a*/ 	.short	(.L_9 - .L_8)
.L_8:
        /*000c*/ 	.word	0x00000000
        /*0010*/ 	.short	0x0003
        /*0012*/ 	.short	0x0018
        /*0014*/ 	.byte	0x00, 0xf0, 0x21, 0x00


	//----- nvinfo : EIATTR_KPARAM_INFO
	.align		4
.L_9:
        /*0018*/ 	.byte	0x04, 0x17
        /*001a*/ 	.short	(.L_11 - .L_10)
.L_10:
        /*001c*/ 	.word	0x00000000
        /*0020*/ 	.short	0x0002
        /*0022*/ 	.short	0x0010
        /*0024*/ 	.byte	0x00, 0xf5, 0x21, 0x00


	//----- nvinfo : EIATTR_KPARAM_INFO
	.align		4
.L_11:
        /*0028*/ 	.byte	0x04, 0x17
        /*002a*/ 	.short	(.L_13 - .L_12)
.L_12:
        /*002c*/ 	.word	0x00000000
        /*0030*/ 	.short	0x0001
        /*0032*/ 	.short	0x0008
        /*0034*/ 	.byte	0x00, 0xf5, 0x21, 0x00


	//----- nvinfo : EIATTR_KPARAM_INFO
	.align		4
.L_13:
        /*0038*/ 	.byte	0x04, 0x17
        /*003a*/ 	.short	(.L_15 - .L_14)
.L_14:
        /*003c*/ 	.word	0x00000000
        /*0040*/ 	.short	0x0000
        /*0042*/ 	.short	0x0000
        /*0044*/ 	.byte	0x00, 0xf5, 0x21, 0x00


	//----- nvinfo : EIATTR_SPARSE_MMA_MASK
	.align		4
.L_15:
        /*0048*/ 	.byte	0x03, 0x50
        /*004a*/ 	.short	0x0000


	//----- nvinfo : EIATTR_MAXREG_COUNT
	.align		4
        /*004c*/ 	.byte	0x03, 0x1b
        /*004e*/ 	.short	0x00ff


	//----- nvinfo : EIATTR_MERCURY_ISA_VERSION
	.align		4
        /*0050*/ 	.byte	0x03, 0x5f
        /*0052*/ 	.short	0x0101


	//----- nvinfo : EIATTR_VRC_CTA_INIT_COUNT
	.align		4
        /*0054*/ 	.byte	0x02, 0x4a
	.zero		1
	.zero		1


	//----- nvinfo : EIATTR_EXIT_INSTR_OFFSETS
	.align		4
        /*0058*/ 	.byte	0x04, 0x1c
        /*005a*/ 	.short	(.L_17 - .L_16)


	//   ....[0]....
.L_16:
        /*005c*/ 	.word	0x000002b0


	//----- nvinfo : EIATTR_CRS_STACK_SIZE
	.align		4
.L_17:
        /*0060*/ 	.byte	0x04, 0x1e
        /*0062*/ 	.short	(.L_19 - .L_18)
.L_18:
        /*0064*/ 	.word	0x00000000


	//----- nvinfo : EIATTR_CBANK_PARAM_SIZE
	.align		4
.L_19:
        /*0068*/ 	.byte	0x03, 0x19
        /*006a*/ 	.short	0x0020


	//----- nvinfo : EIATTR_PARAM_CBANK
	.align		4
        /*006c*/ 	.byte	0x04, 0x0a
        /*006e*/ 	.short	(.L_21 - .L_20)
	.align		4
.L_20:
        /*0070*/ 	.word	index@(.nv.constant0._Z6vecAddPfS_S_m)
        /*0074*/ 	.short	0x0380
        /*0076*/ 	.short	0x0020


	//----- nvinfo : EIATTR_SW_WAR
	.align		4
.L_21:
        /*0078*/ 	.byte	0x04, 0x36
        /*007a*/ 	.short	(.L_23 - .L_22)
.L_22:
        /*007c*/ 	.word	0x00000008
.L_23:


//--------------------- .nv.callgraph             --------------------------
	.section	.nv.callgraph,"",@"SHT_CUDA_CALLGRAPH"
	.align	4
	.sectionentsize	8
	.align		4
        /*0000*/ 	.word	0x00000000
	.align		4
        /*0004*/ 	.word	0xffffffff
	.align		4
        /*0008*/ 	.word	0x00000000
	.align		4
        /*000c*/ 	.word	0xfffffffe
	.align		4
        /*0010*/ 	.word	0x00000000
	.align		4
        /*0014*/ 	.word	0xfffffffd
	.align		4
        /*0018*/ 	.word	0x00000000
	.align		4
        /*001c*/ 	.word	0xfffffffc


//--------------------- .text._Z6vecAddPfS_S_m    --------------------------
	.section	.text._Z6vecAddPfS_S_m,"ax",@progbits
	.align	128
        .global         _Z6vecAddPfS_S_m
        .type           _Z6vecAddPfS_S_m,@function
        .size           _Z6vecAddPfS_S_m,(.L_x_2 - _Z6vecAddPfS_S_m)
        .other          _Z6vecAddPfS_S_m,@"STO_CUDA_ENTRY STV_DEFAULT"
_Z6vecAddPfS_S_m:
.text._Z6vecAddPfS_S_m:
[----:B------:R-:W-:Y:S01]  /*0000*/  LDC R1, c[0x0][0x37c] ;  /* 0x0000df00ff017b82 */ /* 0x000fe20000000800 */
[----:B------:R-:W0:Y:S07]  /*0010*/  S2R R0, SR_TID.X ;  /* 0x0000000000007919 */ /* 0x000e2e0000002100 */
[----:B------:R-:W0:Y:S01]  /*0020*/  LDC.64 R4, c[0x0][0x390] ;  /* 0x0000e400ff047b82 */ /* 0x000e220000000a00 */
[----:B------:R-:W-:Y:S01]  /*0030*/  HFMA2 R15, -RZ, RZ, 0, 0 ;  /* 0x00000000ff0f7431 */ /* 0x000fe200000001ff */
[----:B------:R-:W1:Y:S06]  /*0040*/  LDCU.64 UR4, c[0x0][0x358] ;  /* 0x00006b00ff0477ac */ /* 0x000e6c0008000a00 */
[----:B------:R-:W2:Y:S08]  /*0050*/  LDC.64 R6, c[0x0][0x380] ;  /* 0x0000e000ff067b82 */ /* 0x000eb00000000a00 */
[----:B------:R-:W3:Y:S01]  /*0060*/  LDC.64 R2, c[0x0][0x388] ;  /* 0x0000e200ff027b82 */ /* 0x000ee20000000a00 */
[----:B0-----:R-:W-:-:S04]  /*0070*/  IMAD.WIDE.U32 R4, R0, 0x4, R4 ;  /* 0x0000000400047825 */ /* 0x001fc800078e0004 */
[----:B--2---:R-:W-:Y:S01]  /*0080*/  IMAD.WIDE.U32 R6, R0, 0x4, R6 ;  /* 0x0000000400067825 */ /* 0x004fe200078e0006 */
[----:B------:R-:W-:-:S03]  /*0090*/  MOV R10, R4 ;  /* 0x00000004000a7202 */ /* 0x000fc60000000f00 */
[----:B------:R-:W-:Y:S01]  /*00a0*/  IMAD.MOV.U32 R11, RZ, RZ, R5 ;  /* 0x000000ffff0b7224 */ /* 0x000fe200078e0005 */
[----:B------:R-:W-:Y:S01]  /*00b0*/  MOV R8, R6 ;  /* 0x0000000600087202 */ /* 0x000fe20000000f00 */
[----:B---3--:R-:W-:-:S04]  /*00c0*/  IMAD.WIDE.U32 R2, R0, 0x4, R2 ;  /* 0x0000000400027825 */ /* 0x008fc800078e0002 */
[----:B------:R-:W-:Y:S02]  /*00d0*/  IMAD.MOV.U32 R12, RZ, RZ, R2 ;  /* 0x000000ffff0c7224 */ /* 0x000fe400078e0002 */
[----:B------:R-:W-:Y:S02]  /*00e0*/  IMAD.MOV.U32 R13, RZ, RZ, R3 ;  /* 0x000000ffff0d7224 */ /* 0x000fe400078e0003 */
[----:B-1----:R-:W-:-:S07]  /*00f0*/  IMAD.MOV.U32 R9, RZ, RZ, R7 ;  /* 0x000000ffff097224 */ /* 0x002fce00078e0007 */
.L_x_0:
[----:B------:R-:W-:Y:S01]  /*0100*/  IMAD.MOV.U32 R2, RZ, RZ, R8 ;  /* 0x000000ffff027224 */ /* 0x000fe200078e0008 */
[----:B------:R-:W-:-:S05]  /*0110*/  MOV R3, R9 ;  /* 0x0000000900037202 */ /* 0x000fca0000000f00 */
[----:B------:R0:W2:Y:S02]  /*0120*/  LDG.E R17, desc[UR4][R2.64] ;  /* 0x0000000402117981 */ /* 0x0000a4000c1e1900 */
[----:B0-----:R-:W-:Y:S01]  /*0130*/  IMAD.MOV.U32 R2, RZ, RZ, R12 ;  /* 0x000000ffff027224 */ /* 0x001fe200078e000c */
[----:B------:R-:W-:-:S05]  /*0140*/  MOV R3, R13 ;  /* 0x0000000d00037202 */ /* 0x000fca0000000f00 */
[----:B------:R-:W3:Y:S01]  /*0150*/  LDG.E R6, desc[UR4][R2.64] ;  /* 0x0000000402067981 */ /* 0x000ee2000c1e1900 */
[----:B------:R-:W-:Y:S01]  /*0160*/  IMAD.MOV.U32 R4, RZ, RZ, R0 ;  /* 0x000000ffff047224 */ /* 0x000fe200078e0000 */
[----:B------:R-:W-:Y:S02]  /*0170*/  MOV R5, R15 ;  /* 0x0000000f00057202 */ /* 0x000fe40000000f00 */
[----:B------:R-:W-:Y:S02]  /*0180*/  IADD3 R12, P2, PT, R2, 0x4, RZ ;  /* 0x00000004020c7810 */ /* 0x000fe40007f5e0ff */
[----:B------:R-:W-:Y:S01]  /*0190*/  IADD3 R8, P4, PT, R8, 0x4, RZ ;  /* 0x0000000408087810 */ /* 0x000fe20007f9e0ff */
[----:B------:R0:W2:Y:S02]  /*01a0*/  I2F.U64 R4, R4 ;  /* 0x0000000400047312 */ /* 0x0000a40000301000 */
[----:B------:R-:W-:Y:S01]  /*01b0*/  IMAD.X R13, RZ, RZ, R3, P2 ;  /* 0x000000ffff0d7224 */ /* 0x000fe200010e0603 */
[----:B------:R-:W-:-:S02]  /*01c0*/  IADD3.X R9, PT, PT, RZ, R9, RZ, P4, !PT ;  /* 0x00000009ff097210 */ /* 0x000fc400027fe4ff */
[----:B0-----:R-:W-:Y:S02]  /*01d0*/  MOV R5, R11 ;  /* 0x0000000b00057202 */ /* 0x001fe40000000f00 */
[----:B--2---:R-:W-:Y:S01]  /*01e0*/  FSETP.GT.AND P0, PT, R17, R4, PT ;  /* 0x000000041100720b */ /* 0x004fe20003f04000 */
[----:B------:R-:W-:Y:S01]  /*01f0*/  IMAD.MOV.U32 R4, RZ, RZ, R10 ;  /* 0x000000ffff047224 */ /* 0x000fe200078e000a */
[----:B------:R-:W-:-:S05]  /*0200*/  IADD3 R10, P3, PT, R10, 0x4, RZ ;  /* 0x000000040a0a7810 */ /* 0x000fca0007f7e0ff */
[----:B------:R-:W-:-:S06]  /*0210*/  IMAD.X R11, RZ, RZ, R11, P3 ;  /* 0x000000ffff0b7224 */ /* 0x000fcc00018e060b */
[C-C-:B---3--:R-:W-:Y:S01]  /*0220*/  @P0 FADD R7, R17.reuse, -R6.reuse ;  /* 0x8000000611070221 */ /* 0x148fe20000000000 */
[----:B------:R-:W-:Y:S01]  /*0230*/  @!P0 FADD R7, R17, R6 ;  /* 0x0000000611078221 */ /* 0x000fe20000000000 */
[C---:B------:R-:W-:Y:S02]  /*0240*/  ISETP.GE.U32.AND P0, PT, R0.reuse, 0x5, PT ;  /* 0x000000050000780c */ /* 0x040fe40003f06070 */
[----:B------:R-:W-:Y:S02]  /*0250*/  IADD3 R0, P1, PT, R0, 0x1, RZ ;  /* 0x0000000100007810 */ /* 0x000fe40007f3e0ff */
[----:B------:R0:W-:Y:S01]  /*0260*/  STG.E desc[UR4][R4.64], R7 ;  /* 0x0000000704007986 */ /* 0x0001e2000c101904 */
[----:B------:R-:W-:Y:S02]  /*0270*/  ISETP.GE.U32.AND.EX P0, PT, R15, RZ, PT, P0 ;  /* 0x000000ff0f00720c */ /* 0x000fe40003f06100 */
[----:B------:R-:W-:-:S05]  /*0280*/  IADD3.X R2, PT, PT, RZ, R15, RZ, P1, !PT ;  /* 0x0000000fff027210 */ /* 0x000fca0000ffe4ff */
[----:B------:R-:W-:-:S06]  /*0290*/  IMAD.MOV.U32 R15, RZ, RZ, R2 ;  /* 0x000000ffff0f7224 */ /* 0x000fcc00078e0002 */
[----:B0-----:R-:W-:Y:S05]  /*02a0*/  @!P0 BRA `(.L_x_0) ;  /* 0xfffffffc00948947 */ /* 0x001fea000383ffff */
[----:B------:R-:W-:Y:S05]  /*02b0*/  EXIT ;  /* 0x000000000000794d */ /* 0x000fea0003800000 */
.L_x_1:
[----:B------:R-:W-:-:S00]  /*02c0*/  BRA `(.L_x_1) ;  /* 0xfffffffc00fc7947 */ /* 0x000fc0000383ffff */
[----:B------:R-:W-:-:S00]  /*02d0*/  NOP ;  /* 0x0000000000007918 */ /* 0x000fc00000000000 */
        /* <DEDUP_REMOVED lines=10> */
.L_x_2:


//--------------------- .nv.shared.reserved.0     --------------------------
	.section	.nv.shared.reserved.0,"aw",@nobits
	.weak		__nv_reservedSMEM_offset_0_alias
	.size		__nv_reservedSMEM_offset_0_alias, 0, 64
	.other		__nv_reservedSMEM_offset_0_alias,@"STO_CUDA_RESERVED_SHARED STV_DEFAULT"
__nv_reservedSMEM_offset_0_alias:
	.zero		0
	.zero		64


//--------------------- .nv.constant0._Z6vecAddPfS_S_m --------------------------
	.section	.nv.constant0._Z6vecAddPfS_S_m,"a",@progbits
	.sectionflags	@""
	.align	4
.nv.constant0._Z6vecAddPfS_S_m:
	.zero		928


//--------------------- SYMBOLS --------------------------

	.type		.nv.reservedSmem.offset0,@object
	.size		.nv.reservedSmem.offset0,0x4
